//
// Generated by NVIDIA NVVM Compiler
//
// Compiler Build ID: CL-36424714
// Cuda compilation tools, release 13.0, V13.0.88
// Based on NVVM 20.0.0
//

.version 9.0
.target sm_100
.address_size 64

	// .globl	_Z13add_cuda_goodPiS_

.visible .entry _Z13add_cuda_goodPiS_(
	.param .u64 .ptr .align 1 _Z13add_cuda_goodPiS__param_0,
	.param .u64 .ptr .align 1 _Z13add_cuda_goodPiS__param_1
)
{
	.reg .pred 	%p<2>;
	.reg .b32 	%r<109>;
	.reg .b64 	%rd<8>;

	ld.param.u64 	%rd3, [_Z13add_cuda_goodPiS__param_0];
	ld.param.u64 	%rd4, [_Z13add_cuda_goodPiS__param_1];
	cvta.to.global.u64 	%rd5, %rd4;
	cvta.to.global.u64 	%rd6, %rd3;
	mov.u32 	%r8, %tid.x;
	mov.u32 	%r9, %ctaid.x;
	mov.u32 	%r10, %ntid.x;
	mad.lo.s32 	%r11, %r9, %r10, %r8;
	mul.wide.u32 	%rd7, %r11, 4;
	add.s64 	%rd1, %rd6, %rd7;
	add.s64 	%rd2, %rd5, %rd7;
	add.s32 	%r1, %r11, 3;
	ld.global.u32 	%r107, [%rd2];
	mov.b32 	%r108, 0;
$L__BB0_1:
	ld.global.u32 	%r12, [%rd1];
	add.s32 	%r13, %r107, %r12;
	shl.b32 	%r14, %r13, 1;
	add.s32 	%r15, %r1, %r14;
	st.global.u32 	[%rd2], %r15;
	ld.global.u32 	%r16, [%rd1];
	add.s32 	%r17, %r15, %r16;
	shl.b32 	%r18, %r17, 1;
	add.s32 	%r19, %r1, %r18;
	st.global.u32 	[%rd2], %r19;
	ld.global.u32 	%r20, [%rd1];
	add.s32 	%r21, %r19, %r20;
	shl.b32 	%r22, %r21, 1;
	add.s32 	%r23, %r1, %r22;
	st.global.u32 	[%rd2], %r23;
	ld.global.u32 	%r24, [%rd1];
	add.s32 	%r25, %r23, %r24;
	shl.b32 	%r26, %r25, 1;
	add.s32 	%r27, %r1, %r26;
	st.global.u32 	[%rd2], %r27;
	ld.global.u32 	%r28, [%rd1];
	add.s32 	%r29, %r27, %r28;
	shl.b32 	%r30, %r29, 1;
	add.s32 	%r31, %r1, %r30;
	st.global.u32 	[%rd2], %r31;
	ld.global.u32 	%r32, [%rd1];
	add.s32 	%r33, %r31, %r32;
	shl.b32 	%r34, %r33, 1;
	add.s32 	%r35, %r1, %r34;
	st.global.u32 	[%rd2], %r35;
	ld.global.u32 	%r36, [%rd1];
	add.s32 	%r37, %r35, %r36;
	shl.b32 	%r38, %r37, 1;
	add.s32 	%r39, %r1, %r38;
	st.global.u32 	[%rd2], %r39;
	ld.global.u32 	%r40, [%rd1];
	add.s32 	%r41, %r39, %r40;
	shl.b32 	%r42, %r41, 1;
	add.s32 	%r43, %r1, %r42;
	st.global.u32 	[%rd2], %r43;
	ld.global.u32 	%r44, [%rd1];
	add.s32 	%r45, %r43, %r44;
	shl.b32 	%r46, %r45, 1;
	add.s32 	%r47, %r1, %r46;
	st.global.u32 	[%rd2], %r47;
	ld.global.u32 	%r48, [%rd1];
	add.s32 	%r49, %r47, %r48;
	shl.b32 	%r50, %r49, 1;
	add.s32 	%r51, %r1, %r50;
	st.global.u32 	[%rd2], %r51;
	ld.global.u32 	%r52, [%rd1];
	add.s32 	%r53, %r51, %r52;
	shl.b32 	%r54, %r53, 1;
	add.s32 	%r55, %r1, %r54;
	st.global.u32 	[%rd2], %r55;
	ld.global.u32 	%r56, [%rd1];
	add.s32 	%r57, %r55, %r56;
	shl.b32 	%r58, %r57, 1;
	add.s32 	%r59, %r1, %r58;
	st.global.u32 	[%rd2], %r59;
	ld.global.u32 	%r60, [%rd1];
	add.s32 	%r61, %r59, %r60;
	shl.b32 	%r62, %r61, 1;
	add.s32 	%r63, %r1, %r62;
	st.global.u32 	[%rd2], %r63;
	ld.global.u32 	%r64, [%rd1];
	add.s32 	%r65, %r63, %r64;
	shl.b32 	%r66, %r65, 1;
	add.s32 	%r67, %r1, %r66;
	st.global.u32 	[%rd2], %r67;
	ld.global.u32 	%r68, [%rd1];
	add.s32 	%r69, %r67, %r68;
	shl.b32 	%r70, %r69, 1;
	add.s32 	%r71, %r1, %r70;
	st.global.u32 	[%rd2], %r71;
	ld.global.u32 	%r72, [%rd1];
	add.s32 	%r73, %r71, %r72;
	shl.b32 	%r74, %r73, 1;
	add.s32 	%r75, %r1, %r74;
	st.global.u32 	[%rd2], %r75;
	ld.global.u32 	%r76, [%rd1];
	add.s32 	%r77, %r75, %r76;
	shl.b32 	%r78, %r77, 1;
	add.s32 	%r79, %r1, %r78;
	st.global.u32 	[%rd2], %r79;
	ld.global.u32 	%r80, [%rd1];
	add.s32 	%r81, %r79, %r80;
	shl.b32 	%r82, %r81, 1;
	add.s32 	%r83, %r1, %r82;
	st.global.u32 	[%rd2], %r83;
	ld.global.u32 	%r84, [%rd1];
	add.s32 	%r85, %r83, %r84;
	shl.b32 	%r86, %r85, 1;
	add.s32 	%r87, %r1, %r86;
	st.global.u32 	[%rd2], %r87;
	ld.global.u32 	%r88, [%rd1];
	add.s32 	%r89, %r87, %r88;
	shl.b32 	%r90, %r89, 1;
	add.s32 	%r91, %r1, %r90;
	st.global.u32 	[%rd2], %r91;
	ld.global.u32 	%r92, [%rd1];
	add.s32 	%r93, %r91, %r92;
	shl.b32 	%r94, %r93, 1;
	add.s32 	%r95, %r1, %r94;
	st.global.u32 	[%rd2], %r95;
	ld.global.u32 	%r96, [%rd1];
	add.s32 	%r97, %r95, %r96;
	shl.b32 	%r98, %r97, 1;
	add.s32 	%r99, %r1, %r98;
	st.global.u32 	[%rd2], %r99;
	ld.global.u32 	%r100, [%rd1];
	add.s32 	%r101, %r99, %r100;
	shl.b32 	%r102, %r101, 1;
	add.s32 	%r103, %r1, %r102;
	st.global.u32 	[%rd2], %r103;
	ld.global.u32 	%r104, [%rd1];
	add.s32 	%r105, %r103, %r104;
	shl.b32 	%r106, %r105, 1;
	add.s32 	%r107, %r1, %r106;
	st.global.u32 	[%rd2], %r107;
	add.s32 	%r108, %r108, 8;
	setp.ne.s32 	%p1, %r108, 200;
	@%p1 bra 	$L__BB0_1;
	ret;

}


// ===== COMPILED SASS (sm_100) =====

	.target	sm_100

	.elftype	@"ET_EXEC"


//--------------------- .note.nv.tkinfo           --------------------------
	.section	.note.nv.tkinfo,"",@"SHT_NOTE"
	.sectionflags	@"SHF_NOTE_NV_TKINFO"
	.tkinfo
        /*0018*/ 	.word	0x00000002
        /*0030*/ 	.string	""
        /*0030*/ 	.string	"ptxas"
        /*0030*/ 	.string	"Cuda compilation tools, release 13.0, V13.0.88"
        /*0030*/ 	.string	"Build cuda_13.0.r13.0/compiler.36424714_0"
        /*0030*/ 	.string	"-arch sm_100 -m 64 "



//--------------------- .note.nv.cuinfo           --------------------------
	.section	.note.nv.cuinfo,"",@"SHT_NOTE"
	.sectionflags	@"SHF_NOTE_NV_CUINFO"
        /*0018*/ 	.short	0x0002
        /*001a*/ 	.short	0x0064
        /*001c*/ 	.short	0x0082
	.zero		2


//--------------------- .nv.info                  --------------------------
	.section	.nv.info,"",@"SHT_CUDA_INFO"
	.align	4


	//----- nvinfo : EIATTR_REGCOUNT
	.align		4
        /*0000*/ 	.byte	0x04, 0x2f
        /*0002*/ 	.short	(.L_1 - .L_0)
	.align		4
.L_0:
        /*0004*/ 	.word	index@(_Z13add_cuda_goodPiS_)
        /*0008*/ 	.word	0x00000010


	//----- nvinfo : EIATTR_FRAME_SIZE
	.align		4
.L_1:
        /*000c*/ 	.byte	0x04, 0x11
        /*000e*/ 	.short	(.L_3 - .L_2)
	.align		4
.L_2:
        /*0010*/ 	.word	index@(_Z13add_cuda_goodPiS_)
        /*0014*/ 	.word	0x00000000


	//----- nvinfo : EIATTR_MIN_STACK_SIZE
	.align		4
.L_3:
        /*0018*/ 	.byte	0x04, 0x12
        /*001a*/ 	.short	(.L_5 - .L_4)
	.align		4
.L_4:
        /*001c*/ 	.word	index@(_Z13add_cuda_goodPiS_)
        /*0020*/ 	.word	0x00000000
.L_5:


//--------------------- .nv.compat                --------------------------
	.section	.nv.compat,"",@"SHT_CUDA_COMPAT_INFO"
	.align	4
        /*0000*/ 	.byte	0x02, 0x09, 0x00, 0x00, 0x02, 0x02, 0x01, 0x00, 0x02, 0x05, 0x05, 0x00, 0x03, 0x07, 0x01, 0x01
        /*0010*/ 	.byte	0x02, 0x03, 0x00, 0x00, 0x02, 0x06, 0x01, 0x00, 0x04, 0x0b, 0x08, 0x00, 0x09, 0x00, 0x00, 0x00
        /*0020*/ 	.byte	0x00, 0x00, 0x00, 0x00


//--------------------- .nv.info._Z13add_cuda_goodPiS_ --------------------------
	.section	.nv.info._Z13add_cuda_goodPiS_,"",@"SHT_CUDA_INFO"
	.sectionflags	@""
	.align	4


	//----- nvinfo : EIATTR_CUDA_API_VERSION
	.align		4
        /*0000*/ 	.byte	0x04, 0x37
        /*0002*/ 	.short	(.L_7 - .L_6)
.L_6:
        /*0004*/ 	.word	0x00000082


	//----- nvinfo : EIATTR_KPARAM_INFO
	.align		4
.L_7:
        /*0008*/ 	.byte	0x04, 0x17
        /*000a*/ 	.short	(.L_9 - .L_8)
.L_8:
        /*000c*/ 	.word	0x00000000
        /*0010*/ 	.short	0x0001
        /*0012*/ 	.short	0x0008
        /*0014*/ 	.byte	0x00, 0xf5, 0x21, 0x00


	//----- nvinfo : EIATTR_KPARAM_INFO
	.align		4
.L_9:
        /*0018*/ 	.byte	0x04, 0x17
        /*001a*/ 	.short	(.L_11 - .L_10)
.L_10:
        /*001c*/ 	.word	0x00000000
        /*0020*/ 	.short	0x0000
        /*0022*/ 	.short	0x0000
        /*0024*/ 	.byte	0x00, 0xf5, 0x21, 0x00


	//----- nvinfo : EIATTR_SPARSE_MMA_MASK
	.align		4
.L_11:
        /*0028*/ 	.byte	0x03, 0x50
        /*002a*/ 	.short	0x0000


	//----- nvinfo : EIATTR_MAXREG_COUNT
	.align		4
        /*002c*/ 	.byte	0x03, 0x1b
        /*002e*/ 	.short	0x00ff


	//----- nvinfo : EIATTR_MERCURY_ISA_VERSION
	.align		4
        /*0030*/ 	.byte	0x03, 0x5f
        /*0032*/ 	.short	0x0101


	//----- nvinfo : EIATTR_VRC_CTA_INIT_COUNT
	.align		4
        /*0034*/ 	.byte	0x02, 0x4a
	.zero		1
	.zero		1


	//----- nvinfo : EIATTR_EXIT_INSTR_OFFSETS
	.align		4
        /*0038*/ 	.byte	0x04, 0x1c
        /*003a*/ 	.short	(.L_13 - .L_12)


	//   ....[0]....
.L_12:
        /*003c*/ 	.word	0x00000700


	//----- nvinfo : EIATTR_CBANK_PARAM_SIZE
	.align		4
.L_13:
        /*0040*/ 	.byte	0x03, 0x19
        /*0042*/ 	.short	0x0010


	//----- nvinfo : EIATTR_PARAM_CBANK
	.align		4
        /*0044*/ 	.byte	0x04, 0x0a
        /*0046*/ 	.short	(.L_15 - .L_14)
	.align		4
.L_14:
        /*0048*/ 	.word	index@(.nv.constant0._Z13add_cuda_goodPiS_)
        /*004c*/ 	.short	0x0380
        /*004e*/ 	.short	0x0010


	//----- nvinfo : EIATTR_SW_WAR
	.align		4
.L_15:
        /*0050*/ 	.byte	0x04, 0x36
        /*0052*/ 	.short	(.L_17 - .L_16)
.L_16:
        /*0054*/ 	.word	0x00000008
.L_17:


//--------------------- .nv.callgraph             --------------------------
	.section	.nv.callgraph,"",@"SHT_CUDA_CALLGRAPH"
	.align	4
	.sectionentsize	8
	.align		4
        /*0000*/ 	.word	0x00000000
	.align		4
        /*0004*/ 	.word	0xffffffff
	.align		4
        /*0008*/ 	.word	0x00000000
	.align		4
        /*000c*/ 	.word	0xfffffffe
	.align		4
        /*0010*/ 	.word	0x00000000
	.align		4
        /*0014*/ 	.word	0xfffffffd
	.align		4
        /*0018*/ 	.word	0x00000000
	.align		4
        /*001c*/ 	.word	0xfffffffc


//--------------------- .text._Z13add_cuda_goodPiS_ --------------------------
	.section	.text._Z13add_cuda_goodPiS_,"ax",@progbits
	.align	128
        .global         _Z13add_cuda_goodPiS_
        .type           _Z13add_cuda_goodPiS_,@function
        .size           _Z13add_cuda_goodPiS_,(.L_x_2 - _Z13add_cuda_goodPiS_)
        .other          _Z13add_cuda_goodPiS_,@"STO_CUDA_ENTRY STV_DEFAULT"
_Z13add_cuda_goodPiS_:
.text._Z13add_cuda_goodPiS_:
[----:B------:R-:W-:Y:S01]  /*0000*/  LDC R1, c[0x0][0x37c] ;  /* 0x0000df00ff017b82 */ /* 0x000fe20000000800 */
[----:B------:R-:W0:Y:S07]  /*0010*/  S2R R7, SR_TID.X ;  /* 0x0000000000077919 */ /* 0x000e2e0000002100 */
[----:B------:R-:W0:Y:S01]  /*0020*/  S2UR UR4, SR_CTAID.X ;  /* 0x00000000000479c3 */ /* 0x000e220000002500 */
[----:B------:R-:W1:Y:S07]  /*0030*/  LDCU.64 UR6, c[0x0][0x358] ;  /* 0x00006b00ff0677ac */ /* 0x000e6e0008000a00 */
[----:B------:R-:W0:Y:S08]  /*0040*/  LDC R0, c[0x0][0x360] ;  /* 0x0000d800ff007b82 */ /* 0x000e300000000800 */
[----:B------:R-:W2:Y:S08]  /*0050*/  LDC.64 R2, c[0x0][0x388] ;  /* 0x0000e200ff027b82 */ /* 0x000eb00000000a00 */
[----:B------:R-:W3:Y:S01]  /*0060*/  LDC.64 R4, c[0x0][0x380] ;  /* 0x0000e000ff047b82 */ /* 0x000ee20000000a00 */
[----:B0-----:R-:W-:-:S04]  /*0070*/  IMAD R7, R0, UR4, R7 ;  /* 0x0000000400077c24 */ /* 0x001fc8000f8e0207 */
[----:B--2---:R-:W-:-:S05]  /*0080*/  IMAD.WIDE.U32 R2, R7, 0x4, R2 ;  /* 0x0000000407027825 */ /* 0x004fca00078e0002 */
[----:B-1----:R0:W5:Y:S01]  /*0090*/  LDG.E R9, desc[UR6][R2.64] ;  /* 0x0000000602097981 */ /* 0x002162000c1e1900 */
[C---:B------:R-:W-:Y:S01]  /*00a0*/  IADD3 R0, PT, PT, R7.reuse, 0x3, RZ ;  /* 0x0000000307007810 */ /* 0x040fe20007ffe0ff */
[----:B------:R-:W-:Y:S01]  /*00b0*/  UMOV UR4, URZ ;  /* 0x000000ff00047c82 */ /* 0x000fe20008000000 */
[----:B---3--:R-:W-:-:S07]  /*00c0*/  IMAD.WIDE.U32 R4, R7, 0x4, R4 ;  /* 0x0000000407047825 */ /* 0x008fce00078e0004 */
.L_x_0:
[----:B--2---:R-:W2:Y:S02]  /*00d0*/  LDG.E R6, desc[UR6][R4.64] ;  /* 0x0000000604067981 */ /* 0x004ea4000c1e1900 */
[----:B--2--5:R-:W-:-:S05]  /*00e0*/  IMAD.IADD R9, R6, 0x1, R9 ;  /* 0x0000000106097824 */ /* 0x024fca00078e0209 */
[----:B------:R-:W-:-:S05]  /*00f0*/  LEA R9, R9, R0, 0x1 ;  /* 0x0000000009097211 */ /* 0x000fca00078e08ff */
[----:B------:R1:W-:Y:S04]  /*0100*/  STG.E desc[UR6][R2.64], R9 ;  /* 0x0000000902007986 */ /* 0x0003e8000c101906 */
[----:B------:R-:W2:Y:S02]  /*0110*/  LDG.E R6, desc[UR6][R4.64] ;  /* 0x0000000604067981 */ /* 0x000ea4000c1e1900 */
[----:B--2---:R-:W-:-:S05]  /*0120*/  IMAD.IADD R7, R9, 0x1, R6 ;  /* 0x0000000109077824 */ /* 0x004fca00078e0206 */
[----:B------:R-:W-:-:S05]  /*0130*/  LEA R7, R7, R0, 0x1 ;  /* 0x0000000007077211 */ /* 0x000fca00078e08ff */
[----:B------:R2:W-:Y:S04]  /*0140*/  STG.E desc[UR6][R2.64], R7 ;  /* 0x0000000702007986 */ /* 0x0005e8000c101906 */
[----:B------:R-:W3:Y:S02]  /*0150*/  LDG.E R6, desc[UR6][R4.64] ;  /* 0x0000000604067981 */ /* 0x000ee4000c1e1900 */
[----:B---3--:R-:W-:-:S05]  /*0160*/  IMAD.IADD R11, R7, 0x1, R6 ;  /* 0x00000001070b7824 */ /* 0x008fca00078e0206 */
[----:B------:R-:W-:-:S05]  /*0170*/  LEA R11, R11, R0, 0x1 ;  /* 0x000000000b0b7211 */ /* 0x000fca00078e08ff */
[----:B------:R3:W-:Y:S04]  /*0180*/  STG.E desc[UR6][R2.64], R11 ;  /* 0x0000000b02007986 */ /* 0x0007e8000c101906 */
[----:B------:R-:W4:Y:S02]  /*0190*/  LDG.E R6, desc[UR6][R4.64] ;  /* 0x0000000604067981 */ /* 0x000f24000c1e1900 */
[----:B----4-:R-:W-:-:S05]  /*01a0*/  IMAD.IADD R13, R11, 0x1, R6 ;  /* 0x000000010b0d7824 */ /* 0x010fca00078e0206 */
[----:B------:R-:W-:-:S05]  /*01b0*/  LEA R13, R13, R0, 0x1 ;  /* 0x000000000d0d7211 */ /* 0x000fca00078e08ff */
[----:B------:R4:W-:Y:S04]  /*01c0*/  STG.E desc[UR6][R2.64], R13 ;  /* 0x0000000d02007986 */ /* 0x0009e8000c101906 */
[----:B------:R-:W1:Y:S02]  /*01d0*/  LDG.E R6, desc[UR6][R4.64] ;  /* 0x0000000604067981 */ /* 0x000e64000c1e1900 */
[----:B-1----:R-:W-:-:S05]  /*01e0*/  IMAD.IADD R9, R13, 0x1, R6 ;  /* 0x000000010d097824 */ /* 0x002fca00078e0206 */
        /* <DEDUP_REMOVED lines=71> */
[----:B---3--:R-:W-:-:S05]  /*0660*/  IADD3 R11, PT, PT, R7, R6, RZ ;  /* 0x00000006070b7210 */ /* 0x008fca0007ffe0ff */
[----:B------:R-:W-:-:S05]  /*0670*/  IMAD R11, R11, 0x2, R0 ;  /* 0x000000020b0b7824 */ /* 0x000fca00078e0200 */
[----:B------:R2:W-:Y:S04]  /*0680*/  STG.E desc[UR6][R2.64], R11 ;  /* 0x0000000b02007986 */ /* 0x0005e8000c101906 */
[----:B------:R-:W4:Y:S01]  /*0690*/  LDG.E R6, desc[UR6][R4.64] ;  /* 0x0000000604067981 */ /* 0x000f22000c1e1900 */
[----:B------:R-:W-:-:S04]  /*06a0*/  UIADD3 UR4, UPT, UPT, UR4, 0x8, URZ ;  /* 0x0000000804047890 */ /* 0x000fc8000fffe0ff */
[----:B------:R-:W-:Y:S01]  /*06b0*/  UISETP.NE.AND UP0, UPT, UR4, 0xc8, UPT ;  /* 0x000000c80400788c */ /* 0x000fe2000bf05270 */
[----:B----4-:R-:W-:-:S04]  /*06c0*/  IADD3 R13, PT, PT, R11, R6, RZ ;  /* 0x000000060b0d7210 */ /* 0x010fc80007ffe0ff */
[----:B-1----:R-:W-:-:S05]  /*06d0*/  LEA R9, R13, R0, 0x1 ;  /* 0x000000000d097211 */ /* 0x002fca00078e08ff */
[----:B------:R2:W-:Y:S01]  /*06e0*/  STG.E desc[UR6][R2.64], R9 ;  /* 0x0000000902007986 */ /* 0x0005e2000c101906 */
[----:B------:R-:W-:Y:S05]  /*06f0*/  BRA.U UP0, `(.L_x_0) ;  /* 0xfffffff900747547 */ /* 0x000fea000b83ffff */
[----:B------:R-:W-:Y:S05]  /*0700*/  EXIT ;  /* 0x000000000000794d */ /* 0x000fea0003800000 */
.L_x_1:
[----:B------:R-:W-:-:S00]  /*0710*/  BRA `(.L_x_1) ;  /* 0xfffffffc00fc7947 */ /* 0x000fc0000383ffff */
[----:B------:R-:W-:-:S00]  /*0720*/  NOP ;  /* 0x0000000000007918 */ /* 0x000fc00000000000 */
        /* <DEDUP_REMOVED lines=13> */
.L_x_2:


//--------------------- .nv.shared.reserved.0     --------------------------
	.section	.nv.shared.reserved.0,"aw",@nobits
	.weak		__nv_reservedSMEM_offset_0_alias
	.size		__nv_reservedSMEM_offset_0_alias, 0, 64
	.other		__nv_reservedSMEM_offset_0_alias,@"STO_CUDA_RESERVED_SHARED STV_DEFAULT"
__nv_reservedSMEM_offset_0_alias:
	.zero		0
	.zero		64


//--------------------- .nv.constant0._Z13add_cuda_goodPiS_ --------------------------
	.section	.nv.constant0._Z13add_cuda_goodPiS_,"a",@progbits
	.sectionflags	@""
	.align	4
.nv.constant0._Z13add_cuda_goodPiS_:
	.zero		912


//--------------------- SYMBOLS --------------------------

	.type		.nv.reservedSmem.offset0,@object
	.size		.nv.reservedSmem.offset0,0x4
